.version 2.0 
.target sm_20
.global .u64  gresult;
.global .u64  srcb, srcc, srcd;

.entry main {
   .reg .u64 a, b, c, d;

   ld.global.u64  b, [srcb];
   ld.global.u64  c, [srcc];
   ld.global.u64  d, [srcd];
   mad.lo.u64   a, b, c, d;
   st.global.u64 [gresult], a;
   
   exit;
}


// ===== COMPILED SASS (sm_100) =====

	.target	sm_100

	.elftype	@"ET_EXEC"


//--------------------- .note.nv.tkinfo           --------------------------
	.section	.note.nv.tkinfo,"",@"SHT_NOTE"
	.sectionflags	@"SHF_NOTE_NV_TKINFO"
	.tkinfo
        /*0018*/ 	.word	0x00000002
        /*0030*/ 	.string	""
        /*0030*/ 	.string	"ptxas"
        /*0030*/ 	.string	"Cuda compilation tools, release 13.0, V13.0.88"
        /*0030*/ 	.string	"Build cuda_13.0.r13.0/compiler.36424714_0"
        /*0030*/ 	.string	"-arch sm_100 "



//--------------------- .note.nv.cuinfo           --------------------------
	.section	.note.nv.cuinfo,"",@"SHT_NOTE"
	.sectionflags	@"SHF_NOTE_NV_CUINFO"
        /*0018*/ 	.short	0x0002
        /*001a*/ 	.short	0x0014
        /*001c*/ 	.short	0x0082
	.zero		2


//--------------------- .nv.info                  --------------------------
	.section	.nv.info,"",@"SHT_CUDA_INFO"
	.align	4


	//----- nvinfo : EIATTR_REGCOUNT
	.align		4
        /*0000*/ 	.byte	0x04, 0x2f
        /*0002*/ 	.short	(.L_5 - .L_4)
	.align		4
.L_4:
        /*0004*/ 	.word	index@(main)
        /*0008*/ 	.word	0x00000010


	//----- nvinfo : EIATTR_FRAME_SIZE
	.align		4
.L_5:
        /*000c*/ 	.byte	0x04, 0x11
        /*000e*/ 	.short	(.L_7 - .L_6)
	.align		4
.L_6:
        /*0010*/ 	.word	index@(main)
        /*0014*/ 	.word	0x00000000


	//----- nvinfo : EIATTR_MIN_STACK_SIZE
	.align		4
.L_7:
        /*0018*/ 	.byte	0x04, 0x12
        /*001a*/ 	.short	(.L_9 - .L_8)
	.align		4
.L_8:
        /*001c*/ 	.word	index@(main)
        /*0020*/ 	.word	0x00000000
.L_9:


//--------------------- .nv.compat                --------------------------
	.section	.nv.compat,"",@"SHT_CUDA_COMPAT_INFO"
	.align	4
        /*0000*/ 	.byte	0x02, 0x09, 0x00, 0x00, 0x02, 0x02, 0x01, 0x00, 0x02, 0x05, 0x05, 0x00, 0x03, 0x07, 0x01, 0x01
        /*0010*/ 	.byte	0x02, 0x03, 0x00, 0x00, 0x02, 0x06, 0x01, 0x00, 0x04, 0x0b, 0x08, 0x00, 0x09, 0x00, 0x00, 0x00
        /*0020*/ 	.byte	0x00, 0x00, 0x00, 0x00


//--------------------- .nv.info.main             --------------------------
	.section	.nv.info.main,"",@"SHT_CUDA_INFO"
	.sectionflags	@""
	.align	4


	//----- nvinfo : EIATTR_CUDA_API_VERSION
	.align		4
        /*0000*/ 	.byte	0x04, 0x37
        /*0002*/ 	.short	(.L_11 - .L_10)
.L_10:
        /*0004*/ 	.word	0x00000082


	//----- nvinfo : EIATTR_SPARSE_MMA_MASK
	.align		4
.L_11:
        /*0008*/ 	.byte	0x03, 0x50
        /*000a*/ 	.short	0x0000


	//----- nvinfo : EIATTR_MAXREG_COUNT
	.align		4
        /*000c*/ 	.byte	0x03, 0x1b
        /*000e*/ 	.short	0x00ff


	//----- nvinfo : EIATTR_MERCURY_ISA_VERSION
	.align		4
        /*0010*/ 	.byte	0x03, 0x5f
        /*0012*/ 	.short	0x0101


	//----- nvinfo : EIATTR_VRC_CTA_INIT_COUNT
	.align		4
        /*0014*/ 	.byte	0x02, 0x4a
	.zero		1
	.zero		1


	//----- nvinfo : EIATTR_EXIT_INSTR_OFFSETS
	.align		4
        /*0018*/ 	.byte	0x04, 0x1c
        /*001a*/ 	.short	(.L_13 - .L_12)


	//   ....[0]....
.L_12:
        /*001c*/ 	.word	0x000000e0


	//----- nvinfo : EIATTR_SW_WAR
	.align		4
.L_13:
        /*0020*/ 	.byte	0x04, 0x36
        /*0022*/ 	.short	(.L_15 - .L_14)
.L_14:
        /*0024*/ 	.word	0x00000008
.L_15:


//--------------------- .nv.callgraph             --------------------------
	.section	.nv.callgraph,"",@"SHT_CUDA_CALLGRAPH"
	.align	4
	.sectionentsize	8
	.align		4
        /*0000*/ 	.word	0x00000000
	.align		4
        /*0004*/ 	.word	0xffffffff
	.align		4
        /*0008*/ 	.word	0x00000000
	.align		4
        /*000c*/ 	.word	0xfffffffe
	.align		4
        /*0010*/ 	.word	0x00000000
	.align		4
        /*0014*/ 	.word	0xfffffffd
	.align		4
        /*0018*/ 	.word	0x00000000
	.align		4
        /*001c*/ 	.word	0xfffffffc


//--------------------- .nv.constant4             --------------------------
	.section	.nv.constant4,"a",@progbits
	.align	8
	.align		8
.nv.constant4:
        /*0000*/ 	.dword	gresult
	.align		8
        /*0008*/ 	.dword	srcb
	.align		8
        /*0010*/ 	.dword	srcc
	.align		8
        /*0018*/ 	.dword	srcd


//--------------------- .text.main                --------------------------
	.section	.text.main,"ax",@progbits
	.align	128
.text.main:
        .type           main,@function
        .size           main,(.L_x_1 - main)
        .other          main,@"STO_CUDA_ENTRY STV_DEFAULT"
main:
[----:B------:R-:W-:Y:S08]  /*0000*/  LDC R1, c[0x0][0x37c] ;  /* 0x0000df00ff017b82 */ /* 0x000ff00000000800 */
[----:B------:R-:W0:Y:S01]  /*0010*/  LDC.64 R2, c[0x4][0x8] ;  /* 0x01000200ff027b82 */ /* 0x000e220000000a00 */
[----:B------:R-:W0:Y:S07]  /*0020*/  LDCU.64 UR4, c[0x0][0x358] ;  /* 0x00006b00ff0477ac */ /* 0x000e2e0008000a00 */
[----:B------:R-:W1:Y:S08]  /*0030*/  LDC.64 R4, c[0x4][0x10] ;  /* 0x01000400ff047b82 */ /* 0x000e700000000a00 */
[----:B------:R-:W2:Y:S01]  /*0040*/  LDC.64 R6, c[0x4][0x18] ;  /* 0x01000600ff067b82 */ /* 0x000ea20000000a00 */
[----:B0-----:R-:W3:Y:S04]  /*0050*/  LDG.E.64 R2, desc[UR4][R2.64] ;  /* 0x0000000402027981 */ /* 0x001ee8000c1e1b00 */
[----:B-1----:R-:W3:Y:S04]  /*0060*/  LDG.E.64 R4, desc[UR4][R4.64] ;  /* 0x0000000404047981 */ /* 0x002ee8000c1e1b00 */
[----:B--2---:R-:W2:Y:S01]  /*0070*/  LDG.E.64 R6, desc[UR4][R6.64] ;  /* 0x0000000406067981 */ /* 0x004ea2000c1e1b00 */
[----:B------:R-:W0:Y:S01]  /*0080*/  LDC.64 R8, c[0x4][RZ] ;  /* 0x01000000ff087b82 */ /* 0x000e220000000a00 */
[----:B---3--:R-:W-:-:S04]  /*0090*/  IMAD R13, R3, R4, RZ ;  /* 0x00000004030d7224 */ /* 0x008fc800078e02ff */
[C---:B------:R-:W-:Y:S02]  /*00a0*/  IMAD R13, R2.reuse, R5, R13 ;  /* 0x00000005020d7224 */ /* 0x040fe400078e020d */
[----:B--2---:R-:W-:-:S05]  /*00b0*/  IMAD.WIDE.U32 R10, R2, R4, R6 ;  /* 0x00000004020a7225 */ /* 0x004fca00078e0006 */
[----:B------:R-:W-:-:S05]  /*00c0*/  IADD3 R11, PT, PT, R11, R13, RZ ;  /* 0x0000000d0b0b7210 */ /* 0x000fca0007ffe0ff */
[----:B0-----:R-:W-:Y:S01]  /*00d0*/  STG.E.64 desc[UR4][R8.64], R10 ;  /* 0x0000000a08007986 */ /* 0x001fe2000c101b04 */
[----:B------:R-:W-:Y:S05]  /*00e0*/  EXIT ;  /* 0x000000000000794d */ /* 0x000fea0003800000 */
.L_x_0:
[----:B------:R-:W-:-:S00]  /*00f0*/  BRA `(.L_x_0) ;  /* 0xfffffffc00fc7947 */ /* 0x000fc0000383ffff */
[----:B------:R-:W-:-:S00]  /*0100*/  NOP ;  /* 0x0000000000007918 */ /* 0x000fc00000000000 */
[----:B------:R-:W-:-:S00]  /*0110*/  NOP ;  /* 0x0000000000007918 */ /* 0x000fc00000000000 */
[----:B------:R-:W-:-:S00]  /*0120*/  NOP ;  /* 0x0000000000007918 */ /* 0x000fc00000000000 */
[----:B------:R-:W-:-:S00]  /*0130*/  NOP ;  /* 0x0000000000007918 */ /* 0x000fc00000000000 */
[----:B------:R-:W-:-:S00]  /*0140*/  NOP ;  /* 0x0000000000007918 */ /* 0x000fc00000000000 */
[----:B------:R-:W-:-:S00]  /*0150*/  NOP ;  /* 0x0000000000007918 */ /* 0x000fc00000000000 */
[----:B------:R-:W-:-:S00]  /*0160*/  NOP ;  /* 0x0000000000007918 */ /* 0x000fc00000000000 */
[----:B------:R-:W-:-:S00]  /*0170*/  NOP ;  /* 0x0000000000007918 */ /* 0x000fc00000000000 */
.L_x_1:


//--------------------- .nv.shared.reserved.0     --------------------------
	.section	.nv.shared.reserved.0,"aw",@nobits
	.weak		__nv_reservedSMEM_offset_0_alias
	.size		__nv_reservedSMEM_offset_0_alias, 0, 64
	.other		__nv_reservedSMEM_offset_0_alias,@"STO_CUDA_RESERVED_SHARED STV_DEFAULT"
__nv_reservedSMEM_offset_0_alias:
	.zero		0
	.zero		64


//--------------------- .nv.global                --------------------------
	.section	.nv.global,"aw",@nobits
	.align	8
.nv.global:
	.type		srcc,@object
	.size		srcc,(gresult - srcc)
srcc:
	.zero		8
	.type		gresult,@object
	.size		gresult,(srcd - gresult)
gresult:
	.zero		8
	.type		srcd,@object
	.size		srcd,(srcb - srcd)
srcd:
	.zero		8
	.type		srcb,@object
	.size		srcb,(.L_1 - srcb)
srcb:
	.zero		8
.L_1:


//--------------------- .nv.constant0.main        --------------------------
	.section	.nv.constant0.main,"a",@progbits
	.sectionflags	@""
	.align	4
.nv.constant0.main:
	.zero		896


//--------------------- SYMBOLS --------------------------

	.type		.nv.reservedSmem.offset0,@object
	.size		.nv.reservedSmem.offset0,0x4
